//
// Generated by NVIDIA NVVM Compiler
//
// Compiler Build ID: CL-36424714
// Cuda compilation tools, release 13.0, V13.0.88
// Based on NVVM 20.0.0
//

.version 9.0
.target sm_100
.address_size 64

	// .globl	_Z15matrixAddKernelPKfS0_Pfii

.visible .entry _Z15matrixAddKernelPKfS0_Pfii(
	.param .u64 .ptr .align 1 _Z15matrixAddKernelPKfS0_Pfii_param_0,
	.param .u64 .ptr .align 1 _Z15matrixAddKernelPKfS0_Pfii_param_1,
	.param .u64 .ptr .align 1 _Z15matrixAddKernelPKfS0_Pfii_param_2,
	.param .u32 _Z15matrixAddKernelPKfS0_Pfii_param_3,
	.param .u32 _Z15matrixAddKernelPKfS0_Pfii_param_4
)
{


	ret;

}


// ===== COMPILED SASS (sm_100) =====

	.target	sm_100

	.elftype	@"ET_EXEC"


//--------------------- .note.nv.tkinfo           --------------------------
	.section	.note.nv.tkinfo,"",@"SHT_NOTE"
	.sectionflags	@"SHF_NOTE_NV_TKINFO"
	.tkinfo
        /*0018*/ 	.word	0x00000002
        /*0030*/ 	.string	""
        /*0030*/ 	.string	"ptxas"
        /*0030*/ 	.string	"Cuda compilation tools, release 13.0, V13.0.88"
        /*0030*/ 	.string	"Build cuda_13.0.r13.0/compiler.36424714_0"
        /*0030*/ 	.string	"-arch sm_100 -m 64 "



//--------------------- .note.nv.cuinfo           --------------------------
	.section	.note.nv.cuinfo,"",@"SHT_NOTE"
	.sectionflags	@"SHF_NOTE_NV_CUINFO"
        /*0018*/ 	.short	0x0002
        /*001a*/ 	.short	0x0064
        /*001c*/ 	.short	0x0082
	.zero		2


//--------------------- .nv.info                  --------------------------
	.section	.nv.info,"",@"SHT_CUDA_INFO"
	.align	4


	//----- nvinfo : EIATTR_REGCOUNT
	.align		4
        /*0000*/ 	.byte	0x04, 0x2f
        /*0002*/ 	.short	(.L_1 - .L_0)
	.align		4
.L_0:
        /*0004*/ 	.word	index@(_Z15matrixAddKernelPKfS0_Pfii)
        /*0008*/ 	.word	0x00000004


	//----- nvinfo : EIATTR_FRAME_SIZE
	.align		4
.L_1:
        /*000c*/ 	.byte	0x04, 0x11
        /*000e*/ 	.short	(.L_3 - .L_2)
	.align		4
.L_2:
        /*0010*/ 	.word	index@(_Z15matrixAddKernelPKfS0_Pfii)
        /*0014*/ 	.word	0x00000000


	//----- nvinfo : EIATTR_MIN_STACK_SIZE
	.align		4
.L_3:
        /*0018*/ 	.byte	0x04, 0x12
        /*001a*/ 	.short	(.L_5 - .L_4)
	.align		4
.L_4:
        /*001c*/ 	.word	index@(_Z15matrixAddKernelPKfS0_Pfii)
        /*0020*/ 	.word	0x00000000
.L_5:


//--------------------- .nv.compat                --------------------------
	.section	.nv.compat,"",@"SHT_CUDA_COMPAT_INFO"
	.align	4
        /*0000*/ 	.byte	0x02, 0x09, 0x00, 0x00, 0x02, 0x02, 0x01, 0x00, 0x02, 0x05, 0x05, 0x00, 0x03, 0x07, 0x01, 0x01
        /*0010*/ 	.byte	0x02, 0x03, 0x00, 0x00, 0x02, 0x06, 0x01, 0x00, 0x04, 0x0b, 0x08, 0x00, 0x09, 0x00, 0x00, 0x00
        /*0020*/ 	.byte	0x00, 0x00, 0x00, 0x00


//--------------------- .nv.info._Z15matrixAddKernelPKfS0_Pfii --------------------------
	.section	.nv.info._Z15matrixAddKernelPKfS0_Pfii,"",@"SHT_CUDA_INFO"
	.sectionflags	@""
	.align	4


	//----- nvinfo : EIATTR_CUDA_API_VERSION
	.align		4
        /*0000*/ 	.byte	0x04, 0x37
        /*0002*/ 	.short	(.L_7 - .L_6)
.L_6:
        /*0004*/ 	.word	0x00000082


	//----- nvinfo : EIATTR_KPARAM_INFO
	.align		4
.L_7:
        /*0008*/ 	.byte	0x04, 0x17
        /*000a*/ 	.short	(.L_9 - .L_8)
.L_8:
        /*000c*/ 	.word	0x00000000
        /*0010*/ 	.short	0x0004
        /*0012*/ 	.short	0x001c
        /*0014*/ 	.byte	0x00, 0xf0, 0x11, 0x00


	//----- nvinfo : EIATTR_KPARAM_INFO
	.align		4
.L_9:
        /*0018*/ 	.byte	0x04, 0x17
        /*001a*/ 	.short	(.L_11 - .L_10)
.L_10:
        /*001c*/ 	.word	0x00000000
        /*0020*/ 	.short	0x0003
        /*0022*/ 	.short	0x0018
        /*0024*/ 	.byte	0x00, 0xf0, 0x11, 0x00


	//----- nvinfo : EIATTR_KPARAM_INFO
	.align		4
.L_11:
        /*0028*/ 	.byte	0x04, 0x17
        /*002a*/ 	.short	(.L_13 - .L_12)
.L_12:
        /*002c*/ 	.word	0x00000000
        /*0030*/ 	.short	0x0002
        /*0032*/ 	.short	0x0010
        /*0034*/ 	.byte	0x00, 0xf5, 0x21, 0x00


	//----- nvinfo : EIATTR_KPARAM_INFO
	.align		4
.L_13:
        /*0038*/ 	.byte	0x04, 0x17
        /*003a*/ 	.short	(.L_15 - .L_14)
.L_14:
        /*003c*/ 	.word	0x00000000
        /*0040*/ 	.short	0x0001
        /*0042*/ 	.short	0x0008
        /*0044*/ 	.byte	0x00, 0xf5, 0x21, 0x00


	//----- nvinfo : EIATTR_KPARAM_INFO
	.align		4
.L_15:
        /*0048*/ 	.byte	0x04, 0x17
        /*004a*/ 	.short	(.L_17 - .L_16)
.L_16:
        /*004c*/ 	.word	0x00000000
        /*0050*/ 	.short	0x0000
        /*0052*/ 	.short	0x0000
        /*0054*/ 	.byte	0x00, 0xf5, 0x21, 0x00


	//----- nvinfo : EIATTR_SPARSE_MMA_MASK
	.align		4
.L_17:
        /*0058*/ 	.byte	0x03, 0x50
        /*005a*/ 	.short	0x0000


	//----- nvinfo : EIATTR_MAXREG_COUNT
	.align		4
        /*005c*/ 	.byte	0x03, 0x1b
        /*005e*/ 	.short	0x00ff


	//----- nvinfo : EIATTR_MERCURY_ISA_VERSION
	.align		4
        /*0060*/ 	.byte	0x03, 0x5f
        /*0062*/ 	.short	0x0101


	//----- nvinfo : EIATTR_VRC_CTA_INIT_COUNT
	.align		4
        /*0064*/ 	.byte	0x02, 0x4a
	.zero		1
	.zero		1


	//----- nvinfo : EIATTR_EXIT_INSTR_OFFSETS
	.align		4
        /*0068*/ 	.byte	0x04, 0x1c
        /*006a*/ 	.short	(.L_19 - .L_18)


	//   ....[0]....
.L_18:
        /*006c*/ 	.word	0x00000010


	//----- nvinfo : EIATTR_CBANK_PARAM_SIZE
	.align		4
.L_19:
        /*0070*/ 	.byte	0x03, 0x19
        /*0072*/ 	.short	0x0020


	//----- nvinfo : EIATTR_PARAM_CBANK
	.align		4
        /*0074*/ 	.byte	0x04, 0x0a
        /*0076*/ 	.short	(.L_21 - .L_20)
	.align		4
.L_20:
        /*0078*/ 	.word	index@(.nv.constant0._Z15matrixAddKernelPKfS0_Pfii)
        /*007c*/ 	.short	0x0380
        /*007e*/ 	.short	0x0020


	//----- nvinfo : EIATTR_SW_WAR
	.align		4
.L_21:
        /*0080*/ 	.byte	0x04, 0x36
        /*0082*/ 	.short	(.L_23 - .L_22)
.L_22:
        /*0084*/ 	.word	0x00000008
.L_23:


//--------------------- .nv.callgraph             --------------------------
	.section	.nv.callgraph,"",@"SHT_CUDA_CALLGRAPH"
	.align	4
	.sectionentsize	8
	.align		4
        /*0000*/ 	.word	0x00000000
	.align		4
        /*0004*/ 	.word	0xffffffff
	.align		4
        /*0008*/ 	.word	0x00000000
	.align		4
        /*000c*/ 	.word	0xfffffffe
	.align		4
        /*0010*/ 	.word	0x00000000
	.align		4
        /*0014*/ 	.word	0xfffffffd
	.align		4
        /*0018*/ 	.word	0x00000000
	.align		4
        /*001c*/ 	.word	0xfffffffc


//--------------------- .text._Z15matrixAddKernelPKfS0_Pfii --------------------------
	.section	.text._Z15matrixAddKernelPKfS0_Pfii,"ax",@progbits
	.align	128
        .global         _Z15matrixAddKernelPKfS0_Pfii
        .type           _Z15matrixAddKernelPKfS0_Pfii,@function
        .size           _Z15matrixAddKernelPKfS0_Pfii,(.L_x_1 - _Z15matrixAddKernelPKfS0_Pfii)
        .other          _Z15matrixAddKernelPKfS0_Pfii,@"STO_CUDA_ENTRY STV_DEFAULT"
_Z15matrixAddKernelPKfS0_Pfii:
.text._Z15matrixAddKernelPKfS0_Pfii:
[----:B------:R-:W-:Y:S01]  /*0000*/  LDC R1, c[0x0][0x37c] ;  /* 0x0000df00ff017b82 */ /* 0x000fe20000000800 */
[----:B------:R-:W-:Y:S05]  /*0010*/  EXIT ;  /* 0x000000000000794d */ /* 0x000fea0003800000 */
.L_x_0:
[----:B------:R-:W-:-:S00]  /*0020*/  BRA `(.L_x_0) ;  /* 0xfffffffc00fc7947 */ /* 0x000fc0000383ffff */
[----:B------:R-:W-:-:S00]  /*0030*/  NOP ;  /* 0x0000000000007918 */ /* 0x000fc00000000000 */
        /* <DEDUP_REMOVED lines=12> */
.L_x_1:


//--------------------- .nv.shared.reserved.0     --------------------------
	.section	.nv.shared.reserved.0,"aw",@nobits
	.weak		__nv_reservedSMEM_offset_0_alias
	.size		__nv_reservedSMEM_offset_0_alias, 0, 64
	.other		__nv_reservedSMEM_offset_0_alias,@"STO_CUDA_RESERVED_SHARED STV_DEFAULT"
__nv_reservedSMEM_offset_0_alias:
	.zero		0
	.zero		64


//--------------------- .nv.constant0._Z15matrixAddKernelPKfS0_Pfii --------------------------
	.section	.nv.constant0._Z15matrixAddKernelPKfS0_Pfii,"a",@progbits
	.sectionflags	@""
	.align	4
.nv.constant0._Z15matrixAddKernelPKfS0_Pfii:
	.zero		928


//--------------------- SYMBOLS --------------------------

	.type		.nv.reservedSmem.offset0,@object
	.size		.nv.reservedSmem.offset0,0x4
